	.headerflags	@"EF_CUDA_TEXMODE_UNIFIED EF_CUDA_64BIT_ADDRESS EF_CUDA_ACCELERATORS EF_CUDA_SM90 EF_CUDA_VIRTUAL_SM(EF_CUDA_SM90)"
	.elftype	@"ET_EXEC"


//--------------------- .nv.info                  --------------------------
	.section	.nv.info,"",@"SHT_CUDA_INFO"
	.align	4


	//----- nvinfo : EIATTR_REGCOUNT
	.align		4
        /*0000*/ 	.byte	0x04, 0x2f
        /*0002*/ 	.short	(.L_2 - .L_1)
	.align		4
.L_1:
        /*0004*/ 	.word	index@(triton_poi_fused_cat_3)
        /*0008*/ 	.word	0x00000013


	//----- nvinfo : EIATTR_MIN_STACK_SIZE
	.align		4
.L_2:
        /*000c*/ 	.byte	0x04, 0x12
        /*000e*/ 	.short	(.L_4 - .L_3)
	.align		4
.L_3:
        /*0010*/ 	.word	index@(triton_poi_fused_cat_3)
        /*0014*/ 	.word	0x00000000


	//----- nvinfo : EIATTR_FRAME_SIZE
	.align		4
.L_4:
        /*0018*/ 	.byte	0x04, 0x11
        /*001a*/ 	.short	(.L_6 - .L_5)
	.align		4
.L_5:
        /*001c*/ 	.word	index@(triton_poi_fused_cat_3)
        /*0020*/ 	.word	0x00000000


	//----- nvinfo : EIATTR_MIN_STACK_SIZE
	.align		4
.L_6:
        /*0024*/ 	.byte	0x04, 0x12
        /*0026*/ 	.short	(.L_8 - .L_7)
	.align		4
.L_7:
        /*0028*/ 	.word	index@(triton_poi_fused_cat_3)
        /*002c*/ 	.word	0x00000000
.L_8:


//--------------------- .nv.info.triton_poi_fused_cat_3 --------------------------
	.section	.nv.info.triton_poi_fused_cat_3,"",@"SHT_CUDA_INFO"
	.sectionflags	@""
	.align	4


	//----- nvinfo : EIATTR_CUDA_API_VERSION
	.align		4
        /*0000*/ 	.byte	0x04, 0x37
        /*0002*/ 	.short	(.L_10 - .L_9)
.L_9:
        /*0004*/ 	.word	0x0000007c


	//----- nvinfo : EIATTR_KPARAM_INFO
	.align		4
.L_10:
        /*0008*/ 	.byte	0x04, 0x17
        /*000a*/ 	.short	(.L_12 - .L_11)
.L_11:
        /*000c*/ 	.word	0x00000000
        /*0010*/ 	.short	0x0003
        /*0012*/ 	.short	0x0018
        /*0014*/ 	.byte	0x00, 0xf0, 0x11, 0x00


	//----- nvinfo : EIATTR_KPARAM_INFO
	.align		4
.L_12:
        /*0018*/ 	.byte	0x04, 0x17
        /*001a*/ 	.short	(.L_14 - .L_13)
.L_13:
        /*001c*/ 	.word	0x00000000
        /*0020*/ 	.short	0x0002
        /*0022*/ 	.short	0x0010
        /*0024*/ 	.byte	0x00, 0xf4, 0x21, 0x00


	//----- nvinfo : EIATTR_KPARAM_INFO
	.align		4
.L_14:
        /*0028*/ 	.byte	0x04, 0x17
        /*002a*/ 	.short	(.L_16 - .L_15)
.L_15:
        /*002c*/ 	.word	0x00000000
        /*0030*/ 	.short	0x0001
        /*0032*/ 	.short	0x0008
        /*0034*/ 	.byte	0x00, 0xf4, 0x21, 0x00


	//----- nvinfo : EIATTR_KPARAM_INFO
	.align		4
.L_16:
        /*0038*/ 	.byte	0x04, 0x17
        /*003a*/ 	.short	(.L_18 - .L_17)
.L_17:
        /*003c*/ 	.word	0x00000000
        /*0040*/ 	.short	0x0000
        /*0042*/ 	.short	0x0000
        /*0044*/ 	.byte	0x00, 0xf4, 0x21, 0x00


	//----- nvinfo : EIATTR_SPARSE_MMA_MASK
	.align		4
.L_18:
        /*0048*/ 	.byte	0x03, 0x50
        /*004a*/ 	.short	0x0000


	//----- nvinfo : EIATTR_MAXREG_COUNT
	.align		4
        /*004c*/ 	.byte	0x03, 0x1b
        /*004e*/ 	.short	0x00ff


	//----- nvinfo : EIATTR_EXIT_INSTR_OFFSETS
	.align		4
        /*0050*/ 	.byte	0x04, 0x1c
        /*0052*/ 	.short	(.L_20 - .L_19)


	//   ....[0]....
.L_19:
        /*0054*/ 	.word	0x00000640


	//   ....[1]....
        /*0058*/ 	.word	0x00000660


	//----- nvinfo : EIATTR_REQNTID
	.align		4
.L_20:
        /*005c*/ 	.byte	0x04, 0x10
        /*005e*/ 	.short	(.L_22 - .L_21)
.L_21:
        /*0060*/ 	.word	0x00000020
        /*0064*/ 	.word	0x00000001
        /*0068*/ 	.word	0x00000001


	//----- nvinfo : EIATTR_CBANK_PARAM_SIZE
	.align		4
.L_22:
        /*006c*/ 	.byte	0x03, 0x19
        /*006e*/ 	.short	0x001c


	//----- nvinfo : EIATTR_PARAM_CBANK
	.align		4
        /*0070*/ 	.byte	0x04, 0x0a
        /*0072*/ 	.short	(.L_24 - .L_23)
	.align		4
.L_23:
        /*0074*/ 	.word	index@(.nv.constant0.triton_poi_fused_cat_3)
        /*0078*/ 	.short	0x0210
        /*007a*/ 	.short	0x001c


	//----- nvinfo : EIATTR_SW_WAR
	.align		4
.L_24:
        /*007c*/ 	.byte	0x04, 0x36
        /*007e*/ 	.short	(.L_26 - .L_25)
.L_25:
        /*0080*/ 	.word	0x00000008
.L_26:


//--------------------- .nv.callgraph             --------------------------
	.section	.nv.callgraph,"",@"SHT_CUDA_CALLGRAPH"
	.align	4
	.sectionentsize	8
	.align		4
        /*0000*/ 	.word	0x00000000
	.align		4
        /*0004*/ 	.word	0xffffffff
	.align		4
        /*0008*/ 	.word	0x00000000
	.align		4
        /*000c*/ 	.word	0xfffffffe
	.align		4
        /*0010*/ 	.word	0x00000000
	.align		4
        /*0014*/ 	.word	0xfffffffd
	.align		4
        /*0018*/ 	.word	0x00000000
	.align		4
        /*001c*/ 	.word	0xfffffffc


//--------------------- .nv.constant4             --------------------------
	.section	.nv.constant4,"a",@progbits
	.align	8
	.align		8
.nv.constant4:
        /*0000*/ 	.dword	_$_str


//--------------------- .text.triton_poi_fused_cat_3 --------------------------
	.section	.text.triton_poi_fused_cat_3,"ax",@progbits
	.align	128
        .global         triton_poi_fused_cat_3
        .type           triton_poi_fused_cat_3,@function
        .size           triton_poi_fused_cat_3,(.L_x_1 - triton_poi_fused_cat_3)
        .other          triton_poi_fused_cat_3,@"STO_CUDA_ENTRY STV_DEFAULT"
triton_poi_fused_cat_3:
.text.triton_poi_fused_cat_3:
[----:B------:R-:W0:Y:S02]  /*0000*/  LDC R1, c[0x0][0x28] ;  /* 0x00000a00ff017b82 */ /* 0x000e240000000800 */
[----:B------:R-:W1:Y:S01]  /*0010*/  S2R R0, SR_TID.X ;  /* 0x0000000000007919 */ /* 0x000e620000002100 */
[----:B------:R-:W-:Y:S01]  /*0020*/  CS2R R8, SRZ ;  /* 0x0000000000087805 */ /* 0x000fe2000001ff00 */
[----:B------:R-:W-:Y:S01]  /*0030*/  ULDC.64 UR4, c[0x0][0x208] ;  /* 0x0000820000047ab9 */ /* 0x000fe20000000a00 */
[----:B------:R-:W-:Y:S01]  /*0040*/  ULDC.64 UR6, c[0x0][0x218] ;  /* 0x0000860000067ab9 */ /* 0x000fe20000000a00 */
[----:B------:R-:W2:Y:S01]  /*0050*/  S2R R3, SR_CTAID.X ;  /* 0x0000000000037919 */ /* 0x000ea20000002500 */
[----:B-1----:R-:W-:-:S04]  /*0060*/  SHF.L.U32 R0, R0, 0x1, RZ ;  /* 0x0000000100007819 */ /* 0x002fc800000006ff */
[----:B------:R-:W-:-:S05]  /*0070*/  LOP3.LUT R0, R0, 0x3e, RZ, 0xc0, !PT ;  /* 0x0000003e00007812 */ /* 0x000fca00078ec0ff */
[----:B--2---:R-:W-:Y:S02]  /*0080*/  IMAD R0, R3, 0x40, R0 ;  /* 0x0000004003007824 */ /* 0x004fe400078e0200 */
[----:B------:R-:W1:Y:S03]  /*0090*/  LDC.64 R2, c[0x0][0x210] ;  /* 0x00008400ff027b82 */ /* 0x000e660000000a00 */
[----:B------:R-:W-:-:S04]  /*00a0*/  SHF.R.S32.HI R5, RZ, 0x1f, R0 ;  /* 0x0000001fff057819 */ /* 0x000fc80000011400 */
[----:B------:R-:W-:-:S04]  /*00b0*/  LEA.HI R4, R5, R0, RZ, 0x2 ;  /* 0x0000000005047211 */ /* 0x000fc800078f10ff */
[----:B------:R-:W-:-:S04]  /*00c0*/  LOP3.LUT R7, R4, 0xfffffffc, RZ, 0xc0, !PT ;  /* 0xfffffffc04077812 */ /* 0x000fc800078ec0ff */
[----:B------:R-:W-:-:S04]  /*00d0*/  IADD3 R7, R0, -R7, RZ ;  /* 0x8000000700077210 */ /* 0x000fc80007ffe0ff */
[----:B------:R-:W-:-:S04]  /*00e0*/  ISETP.GE.AND P2, PT, R7, 0x2, PT ;  /* 0x000000020700780c */ /* 0x000fc80003f46270 */
[C---:B------:R-:W-:Y:S01]  /*00f0*/  ISETP.LT.AND P3, PT, R0.reuse, 0x40, !P2 ;  /* 0x000000400000780c */ /* 0x040fe20005761270 */
[----:B-1----:R-:W-:-:S12]  /*0100*/  IMAD.WIDE R2, R0, 0x4, R2 ;  /* 0x0000000400027825 */ /* 0x002fd800078e0202 */
[----:B------:R1:W2:Y:S01]  /*0110*/  @P3 LDG.E.EL.64 R8, desc[UR4][R2.64] ;  /* 0x0000000402083981 */ /* 0x0002a2000c2e1b00 */
[----:B------:R-:W-:Y:S02]  /*0120*/  LEA.HI R5, R5, R0, RZ, 0x4 ;  /* 0x0000000005057211 */ /* 0x000fe400078f20ff */
[----:B------:R-:W-:Y:S02]  /*0130*/  CS2R R10, SRZ ;  /* 0x00000000000a7805 */ /* 0x000fe4000001ff00 */
[----:B------:R-:W-:Y:S02]  /*0140*/  ISETP.GE.AND P0, PT, R0, 0x40, PT ;  /* 0x000000400000780c */ /* 0x000fe40003f06270 */
[----:B------:R-:W-:Y:S02]  /*0150*/  SHF.R.S32.HI R5, RZ, 0x4, R5 ;  /* 0x00000004ff057819 */ /* 0x000fe40000011405 */
[----:B------:R-:W-:-:S03]  /*0160*/  ISETP.GT.AND P1, PT, R7, 0x1, !P0 ;  /* 0x000000010700780c */ /* 0x000fc60004724270 */
[----:B------:R-:W-:Y:S01]  /*0170*/  IMAD.SHL.U32 R4, R5, 0x2, RZ ;  /* 0x0000000205047824 */ /* 0x000fe200078e00ff */
[----:B------:R-:W-:-:S04]  /*0180*/  SHF.R.S32.HI R5, RZ, 0x1f, R7 ;  /* 0x0000001fff057819 */ /* 0x000fc80000011407 */
[----:B------:R-:W-:-:S04]  /*0190*/  IADD3 R6, P4, R7, R4, RZ ;  /* 0x0000000407067210 */ /* 0x000fc80007f9e0ff */
[----:B------:R-:W-:Y:S02]  /*01a0*/  LEA.HI.X.SX32 R5, R4, R5, 0x1, P4 ;  /* 0x0000000504057211 */ /* 0x000fe400020f0eff */
[----:B------:R-:W-:-:S04]  /*01b0*/  LEA R4, P4, R6, UR6, 0x2 ;  /* 0x0000000606047c11 */ /* 0x000fc8000f8810ff */
[----:B------:R-:W-:-:S05]  /*01c0*/  LEA.HI.X R5, R6, UR7, R5, 0x2, P4 ;  /* 0x0000000706057c11 */ /* 0x000fca000a0f1405 */
[----:B------:R3:W4:Y:S01]  /*01d0*/  @P1 LDG.E.EL.64 R10, desc[UR4][R4.64+-0x8] ;  /* 0xfffff804040a1981 */ /* 0x000722000c2e1b00 */
[----:B-1----:R-:W-:Y:S01]  /*01e0*/  IMAD.MOV.U32 R3, RZ, RZ, -0x460a9f47 ;  /* 0xb9f560b9ff037424 */ /* 0x002fe200078e00ff */
[----:B------:R-:W-:Y:S01]  /*01f0*/  MOV R2, 0x3789ca3c ;  /* 0x3789ca3c00027802 */ /* 0x000fe20000000f00 */
[----:B------:R-:W-:Y:S02]  /*0200*/  HFMA2.MMA R6, -RZ, RZ, 0.470947265625, -12.46875 ;  /* 0x3789ca3cff067435 */ /* 0x000fe400000001ff */
[----:B---3--:R-:W-:Y:S01]  /*0210*/  HFMA2.MMA R4, -RZ, RZ, 0.958984375, -6.1690807342529296875e-05 ;  /* 0x3bac840bff047435 */ /* 0x008fe200000001ff */
[----:B--2---:R-:W-:Y:S01]  /*0220*/  SEL R12, R8, RZ, P3 ;  /* 0x000000ff080c7207 */ /* 0x004fe20001800000 */
[----:B------:R-:W-:Y:S01]  /*0230*/  IMAD.MOV.U32 R8, RZ, RZ, -0x42f37e9e ;  /* 0xbd0c8162ff087424 */ /* 0x000fe200078e00ff */
[----:B------:R-:W-:Y:S01]  /*0240*/  SEL R14, R9, RZ, P3 ;  /* 0x000000ff090e7207 */ /* 0x000fe20001800000 */
[----:B------:R-:W-:Y:S02]  /*0250*/  IMAD.MOV.U32 R9, RZ, RZ, -0x460a9f47 ;  /* 0xb9f560b9ff097424 */ /* 0x000fe400078e00ff */
[----:B------:R-:W-:-:S02]  /*0260*/  FMUL R15, R12, 0.70710676908493041992 ;  /* 0x3f3504f30c0f7820 */ /* 0x000fc40000400000 */
[----:B------:R-:W-:Y:S02]  /*0270*/  FMUL R16, R14, 0.70710676908493041992 ;  /* 0x3f3504f30e107820 */ /* 0x000fe40000400000 */
[----:B------:R-:W-:Y:S02]  /*0280*/  FADD.FTZ R7, |R15|, -RZ ;  /* 0x800000ff0f077221 */ /* 0x000fe40000010200 */
[----:B------:R-:W-:-:S03]  /*0290*/  FADD.FTZ R13, |R16|, -RZ ;  /* 0x800000ff100d7221 */ /* 0x000fc60000010200 */
[----:B------:R-:W-:Y:S02]  /*02a0*/  FSETP.GE.AND P3, PT, R7, 1.0029599666595458984, PT ;  /* 0x3f8060fe0700780b */ /* 0x000fe40003f66000 */
[----:B------:R-:W-:-:S11]  /*02b0*/  FSETP.GE.AND P4, PT, R13, 1.0029599666595458984, PT ;  /* 0x3f8060fe0d00780b */ /* 0x000fd60003f86000 */
[----:B------:R-:W-:Y:S01]  /*02c0*/  @!P3 MOV R3, 0xba574d20 ;  /* 0xba574d200003b802 */ /* 0x000fe20000000f00 */
[----:B------:R-:W-:Y:S02]  /*02d0*/  @!P3 IMAD.MOV.U32 R2, RZ, RZ, 0x38b1e96a ;  /* 0x38b1e96aff02b424 */ /* 0x000fe400078e00ff */
[----:B------:R-:W-:Y:S01]  /*02e0*/  @!P3 FMUL R7, R15, R15 ;  /* 0x0000000f0f07b220 */ /* 0x000fe20000400000 */
[----:B------:R-:W-:Y:S01]  /*02f0*/  @!P3 MOV R4, 0x3baad5ea ;  /* 0x3baad5ea0004b802 */ /* 0x000fe20000000f00 */
[----:B------:R-:W-:Y:S01]  /*0300*/  @!P4 IMAD.MOV.U32 R6, RZ, RZ, 0x38b1e96a ;  /* 0x38b1e96aff06c424 */ /* 0x000fe200078e00ff */
[----:B------:R-:W-:Y:S01]  /*0310*/  @!P4 MOV R9, 0xba574d20 ;  /* 0xba574d200009c802 */ /* 0x000fe20000000f00 */
[----:B------:R-:W-:Y:S01]  /*0320*/  FFMA.FTZ R3, R7, R2, R3 ;  /* 0x0000000207037223 */ /* 0x000fe20000010003 */
[----:B------:R-:W-:Y:S01]  /*0330*/  HFMA2.MMA R2, -RZ, RZ, -1.26171875, -2.110004425048828125e-05 ;  /* 0xbd0c8162ff027435 */ /* 0x000fe200000001ff */
[----:B------:R-:W-:Y:S01]  /*0340*/  @!P4 FMUL R13, R16, R16 ;  /* 0x00000010100dc220 */ /* 0x000fe20000400000 */
[----:B------:R-:W-:Y:S01]  /*0350*/  @!P4 MOV R8, 0xbcdc1be7 ;  /* 0xbcdc1be70008c802 */ /* 0x000fe20000000f00 */
[----:B------:R-:W-:Y:S01]  /*0360*/  FFMA.FTZ R5, R3, R7, R4 ;  /* 0x0000000703057223 */ /* 0x000fe20000010004 */
[----:B------:R-:W-:Y:S01]  /*0370*/  MOV R3, 0x3e1cf906 ;  /* 0x3e1cf90600037802 */ /* 0x000fe20000000f00 */
[----:B------:R-:W-:Y:S01]  /*0380*/  FFMA.FTZ R9, R13, R6, R9 ;  /* 0x000000060d097223 */ /* 0x000fe20000010009 */
[----:B------:R-:W-:Y:S01]  /*0390*/  @!P3 IMAD.MOV.U32 R2, RZ, RZ, -0x4323e419 ;  /* 0xbcdc1be7ff02b424 */ /* 0x000fe200078e00ff */
[----:B------:R-:W-:Y:S01]  /*03a0*/  @!P3 MOV R3, 0x3de718af ;  /* 0x3de718af0003b802 */ /* 0x000fe20000000f00 */
[----:B------:R-:W-:-:S02]  /*03b0*/  IMAD.MOV.U32 R6, RZ, RZ, 0x3bac840b ;  /* 0x3bac840bff067424 */ /* 0x000fc400078e00ff */
[-C--:B------:R-:W-:Y:S01]  /*03c0*/  FFMA.FTZ R2, R5, R7.reuse, R2 ;  /* 0x0000000705027223 */ /* 0x080fe20000010002 */
[----:B------:R-:W-:Y:S02]  /*03d0*/  @!P4 IMAD.MOV.U32 R6, RZ, RZ, 0x3baad5ea ;  /* 0x3baad5eaff06c424 */ /* 0x000fe400078e00ff */
[----:B------:R-:W-:Y:S02]  /*03e0*/  IMAD.MOV.U32 R4, RZ, RZ, 0x3f6a937e ;  /* 0x3f6a937eff047424 */ /* 0x000fe400078e00ff */
[----:B------:R-:W-:Y:S01]  /*03f0*/  FFMA.FTZ R3, R2, R7, R3 ;  /* 0x0000000702037223 */ /* 0x000fe20000010003 */
[----:B------:R-:W-:Y:S01]  /*0400*/  HFMA2.MMA R2, -RZ, RZ, 1.78125, -136.25 ;  /* 0x3f20d842ff027435 */ /* 0x000fe200000001ff */
[-C--:B------:R-:W-:Y:S01]  /*0410*/  FFMA.FTZ R9, R9, R13.reuse, R6 ;  /* 0x0000000d09097223 */ /* 0x080fe20000010006 */
[----:B------:R-:W-:Y:S01]  /*0420*/  @!P3 MOV R4, 0xbec093ac ;  /* 0xbec093ac0004b802 */ /* 0x000fe20000000f00 */
[----:B------:R-:W-:Y:S01]  /*0430*/  IMAD.MOV.U32 R5, RZ, RZ, 0x3e1cf906 ;  /* 0x3e1cf906ff057424 */ /* 0x000fe200078e00ff */
[----:B------:R-:W-:Y:S01]  /*0440*/  @!P4 MOV R5, 0x3de718af ;  /* 0x3de718af0005c802 */ /* 0x000fe20000000f00 */
[----:B------:R-:W-:Y:S01]  /*0450*/  FFMA.FTZ R8, R9, R13, R8 ;  /* 0x0000000d09087223 */ /* 0x000fe20000010008 */
[----:B------:R-:W-:Y:S01]  /*0460*/  @!P3 MOV R2, 0x3e0375d3 ;  /* 0x3e0375d30002b802 */ /* 0x000fe20000000f00 */
[----:B------:R-:W-:-:S02]  /*0470*/  IMAD.MOV.U32 R6, RZ, RZ, 0x3f6a937e ;  /* 0x3f6a937eff067424 */ /* 0x000fc400078e00ff */
[----:B------:R-:W-:Y:S01]  /*0480*/  FFMA.FTZ R3, R3, R7, R4 ;  /* 0x0000000703037223 */ /* 0x000fe20000010004 */
[----:B------:R-:W-:Y:S01]  /*0490*/  @!P4 MOV R6, 0xbec093ac ;  /* 0xbec093ac0006c802 */ /* 0x000fe20000000f00 */
[----:B------:R-:W-:Y:S01]  /*04a0*/  FFMA.FTZ R9, R8, R13, R5 ;  /* 0x0000000d08097223 */ /* 0x000fe20000010005 */
[----:B------:R-:W-:Y:S01]  /*04b0*/  FSEL R5, -R7, R15, P3 ;  /* 0x0000000f07057208 */ /* 0x000fe20001800100 */
[----:B------:R-:W-:Y:S02]  /*04c0*/  IMAD.MOV.U32 R4, RZ, RZ, 0x3f20d842 ;  /* 0x3f20d842ff047424 */ /* 0x000fe400078e00ff */
[----:B------:R-:W-:Y:S01]  /*04d0*/  FFMA.FTZ R2, R3, R7, R2 ;  /* 0x0000000703027223 */ /* 0x000fe20000010002 */
[----:B------:R-:W-:Y:S01]  /*04e0*/  @!P4 MOV R4, 0x3e0375d3 ;  /* 0x3e0375d30004c802 */ /* 0x000fe20000000f00 */
[----:B------:R-:W-:Y:S02]  /*04f0*/  FFMA.FTZ R9, R9, R13, R6 ;  /* 0x0000000d09097223 */ /* 0x000fe40000010006 */
[----:B------:R-:W-:Y:S01]  /*0500*/  FFMA.FTZ R5, R2, R5, R5 ;  /* 0x0000000502057223 */ /* 0x000fe20000010005 */
[----:B------:R-:W-:Y:S01]  /*0510*/  FSEL R2, -R13, R16, P4 ;  /* 0x000000100d027208 */ /* 0x000fe20002000100 */
[----:B------:R-:W-:-:S02]  /*0520*/  FFMA.FTZ R9, R9, R13, R4 ;  /* 0x0000000d09097223 */ /* 0x000fc40000010004 */
[----:B------:R-:W1:Y:S02]  /*0530*/  @P3 MUFU.EX2 R4, R5 ;  /* 0x0000000500043308 */ /* 0x000e640000000800 */
[----:B------:R-:W-:Y:S02]  /*0540*/  FFMA.FTZ R9, R9, R2, R2 ;  /* 0x0000000209097223 */ /* 0x000fe40000010002 */
[----:B------:R-:W2:Y:S04]  /*0550*/  LDC.64 R2, c[0x0][0x220] ;  /* 0x00008800ff027b82 */ /* 0x000ea80000000a00 */
[----:B------:R-:W3:Y:S01]  /*0560*/  @P4 MUFU.EX2 R6, R9 ;  /* 0x0000000900064308 */ /* 0x000ee20000000800 */
[----:B-1----:R-:W-:-:S05]  /*0570*/  @P3 FADD R4, -R4, 1 ;  /* 0x3f80000004043421 */ /* 0x002fca0000000100 */
[----:B------:R-:W-:Y:S01]  /*0580*/  @P3 LOP3.LUT R5, R4, 0x80000000, R15, 0xf8, !PT ;  /* 0x8000000004053812 */ /* 0x000fe200078ef80f */
[----:B------:R-:W-:Y:S01]  /*0590*/  FMUL R4, R14, 0.5 ;  /* 0x3f0000000e047820 */ /* 0x000fe20000400000 */
[----:B---3--:R-:W-:-:S03]  /*05a0*/  @P4 FADD R6, -R6, 1 ;  /* 0x3f80000006064421 */ /* 0x008fc60000000100 */
[----:B------:R-:W-:Y:S02]  /*05b0*/  FADD R7, R5, 1 ;  /* 0x3f80000005077421 */ /* 0x000fe40000000000 */
[----:B------:R-:W-:Y:S01]  /*05c0*/  @P4 LOP3.LUT R9, R6, 0x80000000, R16, 0xf8, !PT ;  /* 0x8000000006094812 */ /* 0x000fe200078ef810 */
[----:B------:R-:W-:Y:S01]  /*05d0*/  FMUL R6, R12, 0.5 ;  /* 0x3f0000000c067820 */ /* 0x000fe20000400000 */
[----:B--2---:R-:W-:-:S04]  /*05e0*/  IMAD.WIDE R2, R0, 0x4, R2 ;  /* 0x0000000400027825 */ /* 0x004fc800078e0202 */
[----:B------:R-:W-:Y:S01]  /*05f0*/  FADD R5, R9, 1 ;  /* 0x3f80000009057421 */ /* 0x000fe20000000000 */
[----:B------:R-:W-:Y:S01]  /*0600*/  FMUL R6, R6, R7 ;  /* 0x0000000706067220 */ /* 0x000fe20000400000 */
[----:B----4-:R-:W-:Y:S02]  /*0610*/  @P2 SEL R6, R10, RZ, P1 ;  /* 0x000000ff0a062207 */ /* 0x010fe40000800000 */
[----:B------:R-:W-:Y:S01]  /*0620*/  FMUL R7, R4, R5 ;  /* 0x0000000504077220 */ /* 0x000fe20000400000 */
[----:B------:R-:W-:Y:S01]  /*0630*/  @P2 SEL R7, R11, RZ, P1 ;  /* 0x000000ff0b072207 */ /* 0x000fe20000800000 */
[----:B------:R-:W-:Y:S06]  /*0640*/  @P0 EXIT ;  /* 0x000000000000094d */ /* 0x000fec0003800000 */
[----:B------:R-:W-:Y:S01]  /*0650*/  STG.E.64 desc[UR4][R2.64], R6 ;  /* 0x0000000602007986 */ /* 0x000fe2000c101b04 */
[----:B------:R-:W-:Y:S05]  /*0660*/  EXIT ;  /* 0x000000000000794d */ /* 0x000fea0003800000 */
.L_x_0:
[----:B------:R-:W-:-:S00]  /*0670*/  BRA `(.L_x_0) ;  /* 0xfffffffc00fc7947 */ /* 0x000fc0000383ffff */
[----:B------:R-:W-:-:S00]  /*0680*/  NOP ;  /* 0x0000000000007918 */ /* 0x000fc00000000000 */
[----:B------:R-:W-:-:S00]  /*0690*/  NOP ;  /* 0x0000000000007918 */ /* 0x000fc00000000000 */
[----:B------:R-:W-:-:S00]  /*06a0*/  NOP ;  /* 0x0000000000007918 */ /* 0x000fc00000000000 */
[----:B------:R-:W-:-:S00]  /*06b0*/  NOP ;  /* 0x0000000000007918 */ /* 0x000fc00000000000 */
[----:B------:R-:W-:-:S00]  /*06c0*/  NOP ;  /* 0x0000000000007918 */ /* 0x000fc00000000000 */
[----:B------:R-:W-:-:S00]  /*06d0*/  NOP ;  /* 0x0000000000007918 */ /* 0x000fc00000000000 */
[----:B------:R-:W-:-:S00]  /*06e0*/  NOP ;  /* 0x0000000000007918 */ /* 0x000fc00000000000 */
[----:B------:R-:W-:-:S00]  /*06f0*/  NOP ;  /* 0x0000000000007918 */ /* 0x000fc00000000000 */
.L_x_1:


//--------------------- .nv.global.init           --------------------------
	.section	.nv.global.init,"aw",@progbits
.nv.global.init:
	.type		_$_str,@object
	.size		_$_str,(.L_0 - _$_str)
_$_str:
        /*0000*/ 	.byte	0x5f, 0x5f, 0x43, 0x55, 0x44, 0x41, 0x5f, 0x46, 0x54, 0x5a, 0x00
.L_0:


//--------------------- .nv.constant0.triton_poi_fused_cat_3 --------------------------
	.section	.nv.constant0.triton_poi_fused_cat_3,"a",@progbits
	.sectionflags	@""
	.align	4
.nv.constant0.triton_poi_fused_cat_3:
	.zero		556
